//
// Generated by NVIDIA NVVM Compiler
//
// Compiler Build ID: CL-36424714
// Cuda compilation tools, release 13.0, V13.0.88
// Based on NVVM 20.0.0
//

.version 9.0
.target sm_100
.address_size 64

	// .globl	_Z6kernelPdS_x
.global .align 4 .b8 __cudart_i2opi_f[24] = {65, 144, 67, 60, 153, 149, 98, 219, 192, 221, 52, 245, 209, 87, 39, 252, 41, 21, 68, 78, 110, 131, 249, 162};

.visible .entry _Z6kernelPdS_x(
	.param .u64 .ptr .align 1 _Z6kernelPdS_x_param_0,
	.param .u64 .ptr .align 1 _Z6kernelPdS_x_param_1,
	.param .u64 _Z6kernelPdS_x_param_2
)
{
	.local .align 4 .b8 	__local_depot0[28];
	.reg .b64 	%SP;
	.reg .b64 	%SPL;
	.reg .pred 	%p<11>;
	.reg .b32 	%r<45>;
	.reg .b32 	%f<28>;
	.reg .b64 	%rd<39>;
	.reg .b64 	%fd<7>;

	mov.u64 	%SPL, __local_depot0;
	ld.param.u64 	%rd15, [_Z6kernelPdS_x_param_0];
	ld.param.u64 	%rd16, [_Z6kernelPdS_x_param_1];
	ld.param.u64 	%rd17, [_Z6kernelPdS_x_param_2];
	add.u64 	%rd1, %SPL, 0;
	mov.u32 	%r16, %ctaid.x;
	mov.u32 	%r17, %ntid.x;
	mov.u32 	%r18, %tid.x;
	mad.lo.s32 	%r19, %r16, %r17, %r18;
	cvt.u64.u32 	%rd35, %r19;
	mov.u32 	%r20, %nctaid.x;
	mul.lo.s32 	%r1, %r17, %r20;
	setp.le.s64 	%p1, %rd17, %rd35;
	@%p1 bra 	$L__BB0_11;
	cvt.u64.u32 	%rd3, %r1;
	cvta.to.global.u64 	%rd4, %rd16;
	cvta.to.global.u64 	%rd5, %rd15;
$L__BB0_2:
	mul.hi.u64 	%rd19, %rd35, 3279421168659475843;
	shr.u64 	%rd20, %rd19, 4;
	mul.lo.s64 	%rd21, %rd20, 90;
	sub.s64 	%rd22, %rd35, %rd21;
	shl.b64 	%rd23, %rd22, 3;
	add.s64 	%rd24, %rd4, %rd23;
	ld.global.f64 	%fd1, [%rd24];
	mul.f64 	%fd2, %fd1, 0d400921FB5444261E;
	div.rn.f64 	%fd3, %fd2, 0d4066800000000000;
	cvt.rn.f32.f64 	%f1, %fd3;
	mul.f32 	%f7, %f1, 0f3F22F983;
	cvt.rni.s32.f32 	%r44, %f7;
	cvt.rn.f32.s32 	%f8, %r44;
	fma.rn.f32 	%f9, %f8, 0fBFC90FDA, %f1;
	fma.rn.f32 	%f10, %f8, 0fB3A22168, %f9;
	fma.rn.f32 	%f27, %f8, 0fA7C234C5, %f10;
	abs.f32 	%f3, %f1;
	setp.ltu.f32 	%p2, %f3, 0f47CE4780;
	@%p2 bra 	$L__BB0_10;
	setp.neu.f32 	%p3, %f3, 0f7F800000;
	@%p3 bra 	$L__BB0_5;
	mov.f32 	%f13, 0f00000000;
	mul.rn.f32 	%f27, %f1, %f13;
	mov.b32 	%r44, 0;
	bra.uni 	$L__BB0_10;
$L__BB0_5:
	mov.b32 	%r3, %f1;
	shl.b32 	%r22, %r3, 8;
	or.b32  	%r4, %r22, -2147483648;
	mov.b64 	%rd38, 0;
	mov.b32 	%r41, 0;
	mov.u64 	%rd36, __cudart_i2opi_f;
	mov.u64 	%rd37, %rd1;
$L__BB0_6:
	.pragma "nounroll";
	ld.global.nc.u32 	%r23, [%rd36];
	mad.wide.u32 	%rd27, %r23, %r4, %rd38;
	shr.u64 	%rd38, %rd27, 32;
	st.local.u32 	[%rd37], %rd27;
	add.s32 	%r41, %r41, 1;
	add.s64 	%rd37, %rd37, 4;
	add.s64 	%rd36, %rd36, 4;
	setp.ne.s32 	%p4, %r41, 6;
	@%p4 bra 	$L__BB0_6;
	shr.u32 	%r24, %r3, 23;
	st.local.u32 	[%rd1+24], %rd38;
	and.b32  	%r7, %r24, 31;
	and.b32  	%r25, %r24, 224;
	add.s32 	%r26, %r25, -128;
	shr.u32 	%r27, %r26, 5;
	mul.wide.u32 	%rd28, %r27, 4;
	sub.s64 	%rd13, %rd1, %rd28;
	ld.local.u32 	%r42, [%rd13+24];
	ld.local.u32 	%r43, [%rd13+20];
	setp.eq.s32 	%p5, %r7, 0;
	@%p5 bra 	$L__BB0_9;
	shf.l.wrap.b32 	%r42, %r43, %r42, %r7;
	ld.local.u32 	%r28, [%rd13+16];
	shf.l.wrap.b32 	%r43, %r28, %r43, %r7;
$L__BB0_9:
	shr.u32 	%r29, %r42, 30;
	shf.l.wrap.b32 	%r30, %r43, %r42, 2;
	shl.b32 	%r31, %r43, 2;
	shr.u32 	%r32, %r30, 31;
	add.s32 	%r33, %r32, %r29;
	neg.s32 	%r34, %r33;
	setp.lt.s32 	%p6, %r3, 0;
	selp.b32 	%r44, %r34, %r33, %p6;
	xor.b32  	%r35, %r30, %r3;
	shr.s32 	%r36, %r30, 31;
	xor.b32  	%r37, %r36, %r30;
	xor.b32  	%r38, %r36, %r31;
	cvt.u64.u32 	%rd29, %r37;
	shl.b64 	%rd30, %rd29, 32;
	cvt.u64.u32 	%rd31, %r38;
	or.b64  	%rd32, %rd30, %rd31;
	cvt.rn.f64.s64 	%fd4, %rd32;
	mul.f64 	%fd5, %fd4, 0d3BF921FB54442D19;
	cvt.rn.f32.f64 	%f11, %fd5;
	neg.f32 	%f12, %f11;
	setp.lt.s32 	%p7, %r35, 0;
	selp.f32 	%f27, %f12, %f11, %p7;
$L__BB0_10:
	mul.f32 	%f14, %f27, %f27;
	fma.rn.f32 	%f15, %f14, 0f3C190000, 0f3B560000;
	fma.rn.f32 	%f16, %f15, %f14, 0f3CC70000;
	fma.rn.f32 	%f17, %f16, %f14, 0f3D5B0000;
	fma.rn.f32 	%f18, %f17, %f14, 0f3E089438;
	fma.rn.f32 	%f19, %f18, %f14, 0f3EAAAA88;
	mul.rn.f32 	%f20, %f14, %f27;
	fma.rn.f32 	%f21, %f19, %f20, %f27;
	abs.f32 	%f22, %f27;
	setp.eq.f32 	%p8, %f22, 0f3A00B43C;
	selp.f32 	%f23, %f27, %f21, %p8;
	and.b32  	%r40, %r44, 1;
	setp.eq.b32 	%p9, %r40, 1;
	neg.f32 	%f24, %f23;
	rcp.approx.ftz.f32 	%f25, %f24;
	selp.f32 	%f26, %f25, %f23, %p9;
	cvt.f64.f32 	%fd6, %f26;
	shl.b64 	%rd33, %rd35, 3;
	add.s64 	%rd34, %rd5, %rd33;
	st.global.f64 	[%rd34], %fd6;
	add.s64 	%rd35, %rd35, %rd3;
	setp.lt.s64 	%p10, %rd35, %rd17;
	@%p10 bra 	$L__BB0_2;
$L__BB0_11:
	ret;

}


// ===== COMPILED SASS (sm_100) =====

	.target	sm_100

	.elftype	@"ET_EXEC"


//--------------------- .note.nv.tkinfo           --------------------------
	.section	.note.nv.tkinfo,"",@"SHT_NOTE"
	.sectionflags	@"SHF_NOTE_NV_TKINFO"
	.tkinfo
        /*0018*/ 	.word	0x00000002
        /*0030*/ 	.string	""
        /*0030*/ 	.string	"ptxas"
        /*0030*/ 	.string	"Cuda compilation tools, release 13.0, V13.0.88"
        /*0030*/ 	.string	"Build cuda_13.0.r13.0/compiler.36424714_0"
        /*0030*/ 	.string	"-arch sm_100 -m 64 "



//--------------------- .note.nv.cuinfo           --------------------------
	.section	.note.nv.cuinfo,"",@"SHT_NOTE"
	.sectionflags	@"SHF_NOTE_NV_CUINFO"
        /*0018*/ 	.short	0x0002
        /*001a*/ 	.short	0x0064
        /*001c*/ 	.short	0x0082
	.zero		2


//--------------------- .nv.info                  --------------------------
	.section	.nv.info,"",@"SHT_CUDA_INFO"
	.align	4


	//----- nvinfo : EIATTR_REGCOUNT
	.align		4
        /*0000*/ 	.byte	0x04, 0x2f
        /*0002*/ 	.short	(.L_2 - .L_1)
	.align		4
.L_1:
        /*0004*/ 	.word	index@(_Z6kernelPdS_x)
        /*0008*/ 	.word	0x00000019


	//----- nvinfo : EIATTR_FRAME_SIZE
	.align		4
.L_2:
        /*000c*/ 	.byte	0x04, 0x11
        /*000e*/ 	.short	(.L_4 - .L_3)
	.align		4
.L_3:
        /*0010*/ 	.word	index@($__internal_0_$__cuda_sm20_div_rn_f64_full)
        /*0014*/ 	.word	0x00000020


	//----- nvinfo : EIATTR_FRAME_SIZE
	.align		4
.L_4:
        /*0018*/ 	.byte	0x04, 0x11
        /*001a*/ 	.short	(.L_6 - .L_5)
	.align		4
.L_5:
        /*001c*/ 	.word	index@(_Z6kernelPdS_x)
        /*0020*/ 	.word	0x00000020


	//----- nvinfo : EIATTR_MIN_STACK_SIZE
	.align		4
.L_6:
        /*0024*/ 	.byte	0x04, 0x12
        /*0026*/ 	.short	(.L_8 - .L_7)
	.align		4
.L_7:
        /*0028*/ 	.word	index@(_Z6kernelPdS_x)
        /*002c*/ 	.word	0x00000020
.L_8:


//--------------------- .nv.compat                --------------------------
	.section	.nv.compat,"",@"SHT_CUDA_COMPAT_INFO"
	.align	4
        /*0000*/ 	.byte	0x02, 0x09, 0x00, 0x00, 0x02, 0x02, 0x01, 0x00, 0x02, 0x05, 0x05, 0x00, 0x03, 0x07, 0x01, 0x01
        /*0010*/ 	.byte	0x02, 0x03, 0x00, 0x00, 0x02, 0x06, 0x01, 0x00, 0x04, 0x0b, 0x08, 0x00, 0x01, 0x00, 0x00, 0x00
        /*0020*/ 	.byte	0x00, 0x00, 0x00, 0x00


//--------------------- .nv.info._Z6kernelPdS_x   --------------------------
	.section	.nv.info._Z6kernelPdS_x,"",@"SHT_CUDA_INFO"
	.sectionflags	@""
	.align	4


	//----- nvinfo : EIATTR_CUDA_API_VERSION
	.align		4
        /*0000*/ 	.byte	0x04, 0x37
        /*0002*/ 	.short	(.L_10 - .L_9)
.L_9:
        /*0004*/ 	.word	0x00000082


	//----- nvinfo : EIATTR_KPARAM_INFO
	.align		4
.L_10:
        /*0008*/ 	.byte	0x04, 0x17
        /*000a*/ 	.short	(.L_12 - .L_11)
.L_11:
        /*000c*/ 	.word	0x00000000
        /*0010*/ 	.short	0x0002
        /*0012*/ 	.short	0x0010
        /*0014*/ 	.byte	0x00, 0xf0, 0x21, 0x00


	//----- nvinfo : EIATTR_KPARAM_INFO
	.align		4
.L_12:
        /*0018*/ 	.byte	0x04, 0x17
        /*001a*/ 	.short	(.L_14 - .L_13)
.L_13:
        /*001c*/ 	.word	0x00000000
        /*0020*/ 	.short	0x0001
        /*0022*/ 	.short	0x0008
        /*0024*/ 	.byte	0x00, 0xf5, 0x21, 0x00


	//----- nvinfo : EIATTR_KPARAM_INFO
	.align		4
.L_14:
        /*0028*/ 	.byte	0x04, 0x17
        /*002a*/ 	.short	(.L_16 - .L_15)
.L_15:
        /*002c*/ 	.word	0x00000000
        /*0030*/ 	.short	0x0000
        /*0032*/ 	.short	0x0000
        /*0034*/ 	.byte	0x00, 0xf5, 0x21, 0x00


	//----- nvinfo : EIATTR_SPARSE_MMA_MASK
	.align		4
.L_16:
        /*0038*/ 	.byte	0x03, 0x50
        /*003a*/ 	.short	0x0000


	//----- nvinfo : EIATTR_MAXREG_COUNT
	.align		4
        /*003c*/ 	.byte	0x03, 0x1b
        /*003e*/ 	.short	0x00ff


	//----- nvinfo : EIATTR_MERCURY_ISA_VERSION
	.align		4
        /*0040*/ 	.byte	0x03, 0x5f
        /*0042*/ 	.short	0x0101


	//----- nvinfo : EIATTR_VRC_CTA_INIT_COUNT
	.align		4
        /*0044*/ 	.byte	0x02, 0x4a
	.zero		1
	.zero		1


	//----- nvinfo : EIATTR_EXIT_INSTR_OFFSETS
	.align		4
        /*0048*/ 	.byte	0x04, 0x1c
        /*004a*/ 	.short	(.L_18 - .L_17)


	//   ....[0]....
.L_17:
        /*004c*/ 	.word	0x000000b0


	//   ....[1]....
        /*0050*/ 	.word	0x00000920


	//----- nvinfo : EIATTR_CRS_STACK_SIZE
	.align		4
.L_18:
        /*0054*/ 	.byte	0x04, 0x1e
        /*0056*/ 	.short	(.L_20 - .L_19)
.L_19:
        /*0058*/ 	.word	0x00000000


	//----- nvinfo : EIATTR_CBANK_PARAM_SIZE
	.align		4
.L_20:
        /*005c*/ 	.byte	0x03, 0x19
        /*005e*/ 	.short	0x0018


	//----- nvinfo : EIATTR_PARAM_CBANK
	.align		4
        /*0060*/ 	.byte	0x04, 0x0a
        /*0062*/ 	.short	(.L_22 - .L_21)
	.align		4
.L_21:
        /*0064*/ 	.word	index@(.nv.constant0._Z6kernelPdS_x)
        /*0068*/ 	.short	0x0380
        /*006a*/ 	.short	0x0018


	//----- nvinfo : EIATTR_SW_WAR
	.align		4
.L_22:
        /*006c*/ 	.byte	0x04, 0x36
        /*006e*/ 	.short	(.L_24 - .L_23)
.L_23:
        /*0070*/ 	.word	0x00000008
.L_24:


//--------------------- .nv.callgraph             --------------------------
	.section	.nv.callgraph,"",@"SHT_CUDA_CALLGRAPH"
	.align	4
	.sectionentsize	8
	.align		4
        /*0000*/ 	.word	0x00000000
	.align		4
        /*0004*/ 	.word	0xffffffff
	.align		4
        /*0008*/ 	.word	0x00000000
	.align		4
        /*000c*/ 	.word	0xfffffffe
	.align		4
        /*0010*/ 	.word	0x00000000
	.align		4
        /*0014*/ 	.word	0xfffffffd
	.align		4
        /*0018*/ 	.word	0x00000000
	.align		4
        /*001c*/ 	.word	0xfffffffc


//--------------------- .nv.constant4             --------------------------
	.section	.nv.constant4,"a",@progbits
	.align	8
	.align		8
.nv.constant4:
        /*0000*/ 	.dword	__cudart_i2opi_f


//--------------------- .text._Z6kernelPdS_x      --------------------------
	.section	.text._Z6kernelPdS_x,"ax",@progbits
	.align	128
        .global         _Z6kernelPdS_x
        .type           _Z6kernelPdS_x,@function
        .size           _Z6kernelPdS_x,(.L_x_11 - _Z6kernelPdS_x)
        .other          _Z6kernelPdS_x,@"STO_CUDA_ENTRY STV_DEFAULT"
_Z6kernelPdS_x:
.text._Z6kernelPdS_x:
[----:B------:R-:W0:Y:S01]  /*0000*/  LDC R1, c[0x0][0x37c] ;  /* 0x0000df00ff017b82 */ /* 0x000e220000000800 */
[----:B------:R-:W1:Y:S07]  /*0010*/  S2R R10, SR_TID.X ;  /* 0x00000000000a7919 */ /* 0x000e6e0000002100 */
[----:B------:R-:W1:Y:S01]  /*0020*/  S2UR UR4, SR_CTAID.X ;  /* 0x00000000000479c3 */ /* 0x000e620000002500 */
[----:B------:R-:W2:Y:S01]  /*0030*/  LDCU.64 UR6, c[0x0][0x390] ;  /* 0x00007200ff0677ac */ /* 0x000ea20008000a00 */
[----:B0-----:R-:W-:-:S06]  /*0040*/  VIADD R1, R1, 0xffffffe0 ;  /* 0xffffffe001017836 */ /* 0x001fcc0000000000 */
[----:B------:R-:W1:Y:S01]  /*0050*/  LDC R7, c[0x0][0x360] ;  /* 0x0000d800ff077b82 */ /* 0x000e620000000800 */
[----:B------:R-:W0:Y:S01]  /*0060*/  LDCU UR5, c[0x0][0x370] ;  /* 0x00006e00ff0577ac */ /* 0x000e220008000800 */
[C---:B-1----:R-:W-:Y:S02]  /*0070*/  IMAD R10, R7.reuse, UR4, R10 ;  /* 0x00000004070a7c24 */ /* 0x042fe4000f8e020a */
[----:B0-----:R-:W-:-:S03]  /*0080*/  IMAD R7, R7, UR5, RZ ;  /* 0x0000000507077c24 */ /* 0x001fc6000f8e02ff */
[----:B--2---:R-:W-:-:S04]  /*0090*/  ISETP.GE.U32.AND P0, PT, R10, UR6, PT ;  /* 0x000000060a007c0c */ /* 0x004fc8000bf06070 */
[----:B------:R-:W-:-:S13]  /*00a0*/  ISETP.GE.AND.EX P0, PT, RZ, UR7, PT, P0 ;  /* 0x00000007ff007c0c */ /* 0x000fda000bf06300 */
[----:B------:R-:W-:Y:S05]  /*00b0*/  @P0 EXIT ;  /* 0x000000000000094d */ /* 0x000fea0003800000 */
[----:B------:R-:W-:Y:S01]  /*00c0*/  IMAD.MOV.U32 R5, RZ, RZ, RZ ;  /* 0x000000ffff057224 */ /* 0x000fe200078e00ff */
[----:B------:R-:W0:Y:S06]  /*00d0*/  LDCU.64 UR6, c[0x0][0x358] ;  /* 0x00006b00ff0677ac */ /* 0x000e2c0008000a00 */
.L_x_5:
[----:B-1----:R-:W-:Y:S01]  /*00e0*/  IMAD.WIDE.U32 R2, R5, -0x7d27d27d, RZ ;  /* 0x82d82d8305027825 */ /* 0x002fe200078e00ff */
[----:B------:R-:W1:Y:S03]  /*00f0*/  LDCU.64 UR4, c[0x0][0x388] ;  /* 0x00007100ff0477ac */ /* 0x000e660008000a00 */
[----:B------:R-:W-:Y:S02]  /*0100*/  IMAD.MOV.U32 R4, RZ, RZ, R10 ;  /* 0x000000ffff047224 */ /* 0x000fe400078e000a */
[----:B------:R-:W-:-:S04]  /*0110*/  IMAD.WIDE.U32 R8, P0, R10, 0x2d82d82d, R2 ;  /* 0x2d82d82d0a087825 */ /* 0x000fc80007800002 */
[----:B------:R-:W-:-:S04]  /*0120*/  IMAD.WIDE.U32 R2, R10, -0x7d27d27d, RZ ;  /* 0x82d82d830a027825 */ /* 0x000fc800078e00ff */
[----:B------:R-:W-:Y:S01]  /*0130*/  IMAD.X R13, RZ, RZ, RZ, P0 ;  /* 0x000000ffff0d7224 */ /* 0x000fe200000e06ff */
[----:B------:R-:W-:Y:S01]  /*0140*/  IADD3 RZ, P0, PT, R3, R8, RZ ;  /* 0x0000000803ff7210 */ /* 0x000fe20007f1e0ff */
[----:B------:R-:W-:-:S04]  /*0150*/  IMAD.MOV.U32 R12, RZ, RZ, R9 ;  /* 0x000000ffff0c7224 */ /* 0x000fc800078e0009 */
[----:B------:R-:W-:-:S05]  /*0160*/  IMAD.WIDE.U32.X R2, R5, 0x2d82d82d, R12, P0 ;  /* 0x2d82d82d05027825 */ /* 0x000fca00000e040c */
[--C-:B------:R-:W-:Y:S02]  /*0170*/  SHF.R.U32.HI R0, RZ, 0x4, R3.reuse ;  /* 0x00000004ff007819 */ /* 0x100fe40000011603 */
[----:B------:R-:W-:-:S03]  /*0180*/  SHF.R.U64 R9, R2, 0x4, R3 ;  /* 0x0000000402097819 */ /* 0x000fc60000001203 */
[----:B------:R-:W-:Y:S02]  /*0190*/  IMAD R0, R0, -0x5a, RZ ;  /* 0xffffffa600007824 */ /* 0x000fe400078e02ff */
[----:B------:R-:W-:-:S05]  /*01a0*/  IMAD.WIDE.U32 R2, R9, -0x5a, R4 ;  /* 0xffffffa609027825 */ /* 0x000fca00078e0004 */
[----:B------:R-:W-:Y:S02]  /*01b0*/  IADD3 R3, PT, PT, R3, -R9, R0 ;  /* 0x8000000903037210 */ /* 0x000fe40007ffe000 */
[----:B-1----:R-:W-:-:S04]  /*01c0*/  LEA R14, P0, R2, UR4, 0x3 ;  /* 0x00000004020e7c11 */ /* 0x002fc8000f8018ff */
[----:B------:R-:W-:-:S05]  /*01d0*/  LEA.HI.X R15, R2, UR5, R3, 0x3, P0 ;  /* 0x00000005020f7c11 */ /* 0x000fca00080f1c03 */
[----:B0-----:R-:W2:Y:S01]  /*01e0*/  LDG.E.64 R2, desc[UR6][R14.64] ;  /* 0x000000060e027981 */ /* 0x001ea2000c1e1b00 */
[----:B------:R-:W0:Y:S01]  /*01f0*/  MUFU.RCP64H R9, 180 ;  /* 0x4066800000097908 */ /* 0x000e220000001800 */
[----:B------:R-:W-:Y:S01]  /*0200*/  IMAD.MOV.U32 R16, RZ, RZ, 0x0 ;  /* 0x00000000ff107424 */ /* 0x000fe200078e00ff */
[----:B------:R-:W-:Y:S01]  /*0210*/  UMOV UR4, 0x5444261e ;  /* 0x5444261e00047882 */ /* 0x000fe20000000000 */
[----:B------:R-:W-:Y:S01]  /*0220*/  IMAD.MOV.U32 R17, RZ, RZ, 0x40668000 ;  /* 0x40668000ff117424 */ /* 0x000fe200078e00ff */
[----:B------:R-:W-:Y:S01]  /*0230*/  UMOV UR5, 0x400921fb ;  /* 0x400921fb00057882 */ /* 0x000fe20000000000 */
[----:B------:R-:W-:Y:S01]  /*0240*/  IMAD.MOV.U32 R8, RZ, RZ, 0x1 ;  /* 0x00000001ff087424 */ /* 0x000fe200078e00ff */
[----:B------:R-:W-:Y:S05]  /*0250*/  BSSY.RECONVERGENT B0, `(.L_x_0) ;  /* 0x0000012000007945 */ /* 0x000fea0003800200 */
[----:B0-----:R-:W-:-:S08]  /*0260*/  DFMA R12, R8, -R16, 1 ;  /* 0x3ff00000080c742b */ /* 0x001fd00000000810 */
[----:B------:R-:W-:-:S08]  /*0270*/  DFMA R12, R12, R12, R12 ;  /* 0x0000000c0c0c722b */ /* 0x000fd0000000000c */
[----:B------:R-:W-:-:S08]  /*0280*/  DFMA R12, R8, R12, R8 ;  /* 0x0000000c080c722b */ /* 0x000fd00000000008 */
[----:B------:R-:W-:-:S08]  /*0290*/  DFMA R8, R12, -R16, 1 ;  /* 0x3ff000000c08742b */ /* 0x000fd00000000810 */
[----:B------:R-:W-:Y:S02]  /*02a0*/  DFMA R8, R12, R8, R12 ;  /* 0x000000080c08722b */ /* 0x000fe4000000000c */
[----:B--2---:R-:W-:-:S08]  /*02b0*/  DMUL R16, R2, UR4 ;  /* 0x0000000402107c28 */ /* 0x004fd00008000000 */
[----:B------:R-:W-:Y:S02]  /*02c0*/  DMUL R2, R16, R8 ;  /* 0x0000000810027228 */ /* 0x000fe40000000000 */
[----:B------:R-:W-:-:S06]  /*02d0*/  FSETP.GEU.AND P1, PT, |R17|, 6.5827683646048100446e-37, PT ;  /* 0x036000001100780b */ /* 0x000fcc0003f2e200 */
[----:B------:R-:W-:-:S08]  /*02e0*/  DFMA R12, R2, -180, R16 ;  /* 0xc0668000020c782b */ /* 0x000fd00000000010 */
[----:B------:R-:W-:-:S10]  /*02f0*/  DFMA R2, R8, R12, R2 ;  /* 0x0000000c0802722b */ /* 0x000fd40000000002 */
[----:B------:R-:W-:-:S05]  /*0300*/  FFMA R0, RZ, 3.6015625, R3 ;  /* 0x40668000ff007823 */ /* 0x000fca0000000003 */
[----:B------:R-:W-:-:S13]  /*0310*/  FSETP.GT.AND P0, PT, |R0|, 1.469367938527859385e-39, PT ;  /* 0x001000000000780b */ /* 0x000fda0003f04200 */
[----:B------:R-:W-:Y:S05]  /*0320*/  @P0 BRA P1, `(.L_x_1) ;  /* 0x0000000000100947 */ /* 0x000fea0000800000 */
[----:B------:R-:W-:-:S07]  /*0330*/  MOV R0, 0x350 ;  /* 0x0000035000007802 */ /* 0x000fce0000000f00 */
[----:B------:R-:W-:Y:S05]  /*0340*/  CALL.REL.NOINC `($__internal_0_$__cuda_sm20_div_rn_f64_full) ;  /* 0x0000000400787944 */ /* 0x000fea0003c00000 */
[----:B------:R-:W-:Y:S02]  /*0350*/  IMAD.MOV.U32 R2, RZ, RZ, R16 ;  /* 0x000000ffff027224 */ /* 0x000fe400078e0010 */
[----:B------:R-:W-:-:S07]  /*0360*/  IMAD.MOV.U32 R3, RZ, RZ, R17 ;  /* 0x000000ffff037224 */ /* 0x000fce00078e0011 */
.L_x_1:
[----:B------:R-:W-:Y:S05]  /*0370*/  BSYNC.RECONVERGENT B0 ;  /* 0x0000000000007941 */ /* 0x000fea0003800200 */
.L_x_0:
[----:B------:R-:W0:Y:S01]  /*0380*/  F2F.F32.F64 R11, R2 ;  /* 0x00000002000b7310 */ /* 0x000e220000301000 */
[----:B------:R-:W-:Y:S01]  /*0390*/  BSSY.RECONVERGENT B0, `(.L_x_2) ;  /* 0x0000040000007945 */ /* 0x000fe20003800200 */
[C---:B0-----:R-:W-:Y:S01]  /*03a0*/  FMUL R0, R11.reuse, 0.63661974668502807617 ;  /* 0x3f22f9830b007820 */ /* 0x041fe20000400000 */
[----:B------:R-:W-:-:S05]  /*03b0*/  FSETP.GE.AND P0, PT, |R11|, 105615, PT ;  /* 0x47ce47800b00780b */ /* 0x000fca0003f06200 */
[----:B------:R-:W0:Y:S02]  /*03c0*/  F2I.NTZ R0, R0 ;  /* 0x0000000000007305 */ /* 0x000e240000203100 */
[----:B0-----:R-:W-:-:S05]  /*03d0*/  I2FP.F32.S32 R4, R0 ;  /* 0x0000000000047245 */ /* 0x001fca0000201400 */
[----:B------:R-:W-:-:S04]  /*03e0*/  FFMA R9, R4, -1.5707962512969970703, R11 ;  /* 0xbfc90fda04097823 */ /* 0x000fc8000000000b */
[----:B------:R-:W-:-:S04]  /*03f0*/  FFMA R9, R4, -7.5497894158615963534e-08, R9 ;  /* 0xb3a2216804097823 */ /* 0x000fc80000000009 */
[----:B------:R-:W-:Y:S01]  /*0400*/  FFMA R4, R4, -5.3903029534742383927e-15, R9 ;  /* 0xa7c234c504047823 */ /* 0x000fe20000000009 */
[----:B------:R-:W-:Y:S06]  /*0410*/  @!P0 BRA `(.L_x_3) ;  /* 0x0000000000dc8947 */ /* 0x000fec0003800000 */
[----:B------:R-:W-:-:S13]  /*0420*/  FSETP.NEU.AND P0, PT, |R11|, +INF , PT ;  /* 0x7f8000000b00780b */ /* 0x000fda0003f0d200 */
[----:B------:R-:W-:Y:S01]  /*0430*/  @!P0 FMUL R4, RZ, R11 ;  /* 0x0000000bff048220 */ /* 0x000fe20000400000 */
[----:B------:R-:W-:Y:S01]  /*0440*/  @!P0 IMAD.MOV.U32 R0, RZ, RZ, RZ ;  /* 0x000000ffff008224 */ /* 0x000fe200078e00ff */
[----:B------:R-:W-:Y:S06]  /*0450*/  @!P0 BRA `(.L_x_3) ;  /* 0x0000000000cc8947 */ /* 0x000fec0003800000 */
[----:B------:R-:W-:Y:S01]  /*0460*/  IMAD.SHL.U32 R2, R11, 0x100, RZ ;  /* 0x000001000b027824 */ /* 0x000fe200078e00ff */
[----:B------:R-:W0:Y:S01]  /*0470*/  LDCU.64 UR8, c[0x4][URZ] ;  /* 0x01000000ff0877ac */ /* 0x000e220008000a00 */
[----:B------:R-:W-:Y:S02]  /*0480*/  IMAD.MOV.U32 R6, RZ, RZ, RZ ;  /* 0x000000ffff067224 */ /* 0x000fe400078e00ff */
[----:B------:R-:W-:Y:S01]  /*0490*/  IMAD.MOV.U32 R0, RZ, RZ, R1 ;  /* 0x000000ffff007224 */ /* 0x000fe200078e0001 */
[----:B------:R-:W-:Y:S01]  /*04a0*/  LOP3.LUT R15, R2, 0x80000000, RZ, 0xfc, !PT ;  /* 0x80000000020f7812 */ /* 0x000fe200078efcff */
[----:B------:R-:W-:Y:S01]  /*04b0*/  UMOV UR5, URZ ;  /* 0x000000ff00057c82 */ /* 0x000fe20008000000 */
[----:B------:R-:W-:-:S05]  /*04c0*/  UMOV UR4, URZ ;  /* 0x000000ff00047c82 */ /* 0x000fca0008000000 */
.L_x_4:
[----:B0-----:R-:W-:Y:S02]  /*04d0*/  IMAD.U32 R8, RZ, RZ, UR8 ;  /* 0x00000008ff087e24 */ /* 0x001fe4000f8e00ff */
[----:B------:R-:W-:-:S05]  /*04e0*/  IMAD.U32 R9, RZ, RZ, UR9 ;  /* 0x00000009ff097e24 */ /* 0x000fca000f8e00ff */
[----:B------:R-:W2:Y:S01]  /*04f0*/  LDG.E.CONSTANT R2, desc[UR6][R8.64] ;  /* 0x0000000608027981 */ /* 0x000ea2000c1e9900 */
[----:B------:R-:W-:Y:S02]  /*0500*/  UIADD3 UR8, UP0, UPT, UR8, 0x4, URZ ;  /* 0x0000000408087890 */ /* 0x000fe4000ff1e0ff */
[----:B------:R-:W-:Y:S02]  /*0510*/  UIADD3 UR4, UPT, UPT, UR4, 0x1, URZ ;  /* 0x0000000104047890 */ /* 0x000fe4000fffe0ff */
[----:B------:R-:W-:Y:S02]  /*0520*/  UIADD3.X UR9, UPT, UPT, URZ, UR9, URZ, UP0, !UPT ;  /* 0x00000009ff097290 */ /* 0x000fe400087fe4ff */
[----:B------:R-:W-:Y:S01]  /*0530*/  UISETP.NE.AND UP0, UPT, UR4, 0x6, UPT ;  /* 0x000000060400788c */ /* 0x000fe2000bf05270 */
[----:B--2---:R-:W-:-:S03]  /*0540*/  IMAD.WIDE.U32 R2, R2, R15, RZ ;  /* 0x0000000f02027225 */ /* 0x004fc600078e00ff */
[----:B------:R-:W-:-:S04]  /*0550*/  IADD3 R13, P0, PT, R2, R6, RZ ;  /* 0x00000006020d7210 */ /* 0x000fc80007f1e0ff */
[----:B------:R-:W-:Y:S01]  /*0560*/  IADD3.X R6, PT, PT, R3, UR5, RZ, P0, !PT ;  /* 0x0000000503067c10 */ /* 0x000fe200087fe4ff */
[----:B------:R0:W-:Y:S02]  /*0570*/  STL [R0], R13 ;  /* 0x0000000d00007387 */ /* 0x0001e40000100800 */
[----:B0-----:R-:W-:Y:S01]  /*0580*/  IADD3 R0, PT, PT, R0, 0x4, RZ ;  /* 0x0000000400007810 */ /* 0x001fe20007ffe0ff */
[----:B------:R-:W-:Y:S06]  /*0590*/  BRA.U UP0, `(.L_x_4) ;  /* 0xfffffffd00cc7547 */ /* 0x000fec000b83ffff */
[----:B------:R-:W-:Y:S01]  /*05a0*/  SHF.R.U32.HI R4, RZ, 0x17, R11 ;  /* 0x00000017ff047819 */ /* 0x000fe2000001160b */
[----:B------:R0:W-:Y:S03]  /*05b0*/  STL [R1+0x18], R6 ;  /* 0x0000180601007387 */ /* 0x0001e60000100800 */
[C---:B------:R-:W-:Y:S02]  /*05c0*/  LOP3.LUT R0, R4.reuse, 0xe0, RZ, 0xc0, !PT ;  /* 0x000000e004007812 */ /* 0x040fe400078ec0ff */
[----:B------:R-:W-:-:S03]  /*05d0*/  LOP3.LUT P0, RZ, R4, 0x1f, RZ, 0xc0, !PT ;  /* 0x0000001f04ff7812 */ /* 0x000fc6000780c0ff */
[----:B------:R-:W-:-:S05]  /*05e0*/  VIADD R0, R0, 0xffffff80 ;  /* 0xffffff8000007836 */ /* 0x000fca0000000000 */
[----:B------:R-:W-:-:S05]  /*05f0*/  SHF.R.U32.HI R0, RZ, 0x5, R0 ;  /* 0x00000005ff007819 */ /* 0x000fca0000011600 */
[----:B------:R-:W-:-:S05]  /*0600*/  IMAD R12, R0, -0x4, R1 ;  /* 0xfffffffc000c7824 */ /* 0x000fca00078e0201 */
[----:B------:R-:W2:Y:S04]  /*0610*/  LDL R0, [R12+0x18] ;  /* 0x000018000c007983 */ /* 0x000ea80000100800 */
[----:B------:R-:W2:Y:S04]  /*0620*/  LDL R3, [R12+0x14] ;  /* 0x000014000c037983 */ /* 0x000ea80000100800 */
[----:B------:R-:W3:Y:S01]  /*0630*/  @P0 LDL R2, [R12+0x10] ;  /* 0x000010000c020983 */ /* 0x000ee20000100800 */
[----:B------:R-:W-:Y:S01]  /*0640*/  LOP3.LUT R4, R4, 0x1f, RZ, 0xc0, !PT ;  /* 0x0000001f04047812 */ /* 0x000fe200078ec0ff */
[----:B------:R-:W-:Y:S01]  /*0650*/  UMOV UR4, 0x54442d19 ;  /* 0x54442d1900047882 */ /* 0x000fe20000000000 */
[----:B------:R-:W-:-:S02]  /*0660*/  UMOV UR5, 0x3bf921fb ;  /* 0x3bf921fb00057882 */ /* 0x000fc40000000000 */
[-C--:B--2---:R-:W-:Y:S02]  /*0670*/  @P0 SHF.L.W.U32.HI R0, R3, R4.reuse, R0 ;  /* 0x0000000403000219 */ /* 0x084fe40000010e00 */
[----:B---3--:R-:W-:Y:S02]  /*0680*/  @P0 SHF.L.W.U32.HI R3, R2, R4, R3 ;  /* 0x0000000402030219 */ /* 0x008fe40000010e03 */
[----:B------:R-:W-:Y:S02]  /*0690*/  ISETP.GE.AND P0, PT, R11, RZ, PT ;  /* 0x000000ff0b00720c */ /* 0x000fe40003f06270 */
[C---:B------:R-:W-:Y:S01]  /*06a0*/  SHF.L.W.U32.HI R2, R3.reuse, 0x2, R0 ;  /* 0x0000000203027819 */ /* 0x040fe20000010e00 */
[----:B------:R-:W-:-:S03]  /*06b0*/  IMAD.SHL.U32 R3, R3, 0x4, RZ ;  /* 0x0000000403037824 */ /* 0x000fc600078e00ff */
[----:B------:R-:W-:Y:S02]  /*06c0*/  SHF.R.S32.HI R4, RZ, 0x1f, R2 ;  /* 0x0000001fff047819 */ /* 0x000fe40000011402 */
[----:B------:R-:W-:Y:S02]  /*06d0*/  LOP3.LUT R11, R2, R11, RZ, 0x3c, !PT ;  /* 0x0000000b020b7212 */ /* 0x000fe400078e3cff */
[C---:B------:R-:W-:Y:S02]  /*06e0*/  LOP3.LUT R8, R4.reuse, R3, RZ, 0x3c, !PT ;  /* 0x0000000304087212 */ /* 0x040fe400078e3cff */
[----:B------:R-:W-:Y:S02]  /*06f0*/  LOP3.LUT R9, R4, R2, RZ, 0x3c, !PT ;  /* 0x0000000204097212 */ /* 0x000fe400078e3cff */
[----:B------:R-:W-:Y:S02]  /*0700*/  SHF.R.U32.HI R3, RZ, 0x1e, R0 ;  /* 0x0000001eff037819 */ /* 0x000fe40000011600 */
[----:B------:R-:W-:-:S02]  /*0710*/  ISETP.GE.AND P1, PT, R11, RZ, PT ;  /* 0x000000ff0b00720c */ /* 0x000fc40003f26270 */
[----:B------:R-:W1:Y:S01]  /*0720*/  I2F.F64.S64 R8, R8 ;  /* 0x0000000800087312 */ /* 0x000e620000301c00 */
[----:B------:R-:W-:-:S05]  /*0730*/  LEA.HI R0, R2, R3, RZ, 0x1 ;  /* 0x0000000302007211 */ /* 0x000fca00078f08ff */
[----:B------:R-:W-:-:S04]  /*0740*/  IMAD.MOV R2, RZ, RZ, -R0 ;  /* 0x000000ffff027224 */ /* 0x000fc800078e0a00 */
[----:B------:R-:W-:Y:S01]  /*0750*/  @!P0 IMAD.MOV.U32 R0, RZ, RZ, R2 ;  /* 0x000000ffff008224 */ /* 0x000fe200078e0002 */
[----:B-1----:R-:W-:-:S10]  /*0760*/  DMUL R12, R8, UR4 ;  /* 0x00000004080c7c28 */ /* 0x002fd40008000000 */
[----:B------:R-:W1:Y:S02]  /*0770*/  F2F.F32.F64 R12, R12 ;  /* 0x0000000c000c7310 */ /* 0x000e640000301000 */
[----:B01----:R-:W-:-:S07]  /*0780*/  FSEL R4, -R12, R12, !P1 ;  /* 0x0000000c0c047208 */ /* 0x003fce0004800100 */
.L_x_3:
[----:B------:R-:W-:Y:S05]  /*0790*/  BSYNC.RECONVERGENT B0 ;  /* 0x0000000000007941 */ /* 0x000fea0003800200 */
.L_x_2:
[----:B------:R-:W-:Y:S02]  /*07a0*/  IMAD.MOV.U32 R3, RZ, RZ, 0x3c190000 ;  /* 0x3c190000ff037424 */ /* 0x000fe400078e00ff */
[C---:B------:R-:W-:Y:S01]  /*07b0*/  FMUL R2, R4.reuse, R4 ;  /* 0x0000000404027220 */ /* 0x040fe20000400000 */
[----:B------:R-:W-:Y:S01]  /*07c0*/  FSETP.NEU.AND P0, PT, |R4|, 0.00049096695147454738617, PT ;  /* 0x3a00b43c0400780b */ /* 0x000fe20003f0d200 */
[----:B------:R-:W0:Y:S01]  /*07d0*/  LDCU.64 UR4, c[0x0][0x380] ;  /* 0x00007000ff0477ac */ /* 0x000e220008000a00 */
[----:B------:R-:W-:Y:S01]  /*07e0*/  LOP3.LUT R0, R0, 0x1, RZ, 0xc0, !PT ;  /* 0x0000000100007812 */ /* 0x000fe200078ec0ff */
[----:B------:R-:W-:Y:S01]  /*07f0*/  FFMA R3, R2, R3, 0.003265380859375 ;  /* 0x3b56000002037423 */ /* 0x000fe20000000003 */
[----:B------:R-:W1:Y:S02]  /*0800*/  LDCU.64 UR8, c[0x0][0x390] ;  /* 0x00007200ff0877ac */ /* 0x000e640008000a00 */
[----:B------:R-:W-:Y:S01]  /*0810*/  ISETP.NE.U32.AND P1, PT, R0, 0x1, PT ;  /* 0x000000010000780c */ /* 0x000fe20003f25070 */
[----:B------:R-:W-:-:S04]  /*0820*/  FFMA R3, R2, R3, 0.0242919921875 ;  /* 0x3cc7000002037423 */ /* 0x000fc80000000003 */
[----:B------:R-:W-:-:S04]  /*0830*/  FFMA R3, R2, R3, 0.053466796875 ;  /* 0x3d5b000002037423 */ /* 0x000fc80000000003 */
[----:B------:R-:W-:-:S04]  /*0840*/  FFMA R3, R2, R3, 0.13337790966033935547 ;  /* 0x3e08943802037423 */ /* 0x000fc80000000003 */
[C---:B------:R-:W-:Y:S01]  /*0850*/  FFMA R3, R2.reuse, R3, 0.33333230018615722656 ;  /* 0x3eaaaa8802037423 */ /* 0x040fe20000000003 */
[----:B------:R-:W-:-:S04]  /*0860*/  FMUL R2, R2, R4 ;  /* 0x0000000402027220 */ /* 0x000fc80000400000 */
[----:B------:R-:W-:Y:S01]  /*0870*/  @P0 FFMA R4, R3, R2, R4 ;  /* 0x0000000203040223 */ /* 0x000fe20000000004 */
[----:B0-----:R-:W-:-:S04]  /*0880*/  LEA R8, P0, R10, UR4, 0x3 ;  /* 0x000000040a087c11 */ /* 0x001fc8000f8018ff */
[----:B------:R-:W-:Y:S01]  /*0890*/  LEA.HI.X R9, R10, UR5, R5, 0x3, P0 ;  /* 0x000000050a097c11 */ /* 0x000fe200080f1c05 */
[----:B------:R-:W0:Y:S01]  /*08a0*/  @!P1 MUFU.RCP R4, -R4 ;  /* 0x8000000400049308 */ /* 0x000e220000001000 */
[----:B------:R-:W-:-:S05]  /*08b0*/  IADD3 R10, P0, PT, R7, R10, RZ ;  /* 0x0000000a070a7210 */ /* 0x000fca0007f1e0ff */
[----:B------:R-:W-:Y:S01]  /*08c0*/  IMAD.X R5, RZ, RZ, R5, P0 ;  /* 0x000000ffff057224 */ /* 0x000fe200000e0605 */
[----:B-1----:R-:W-:-:S04]  /*08d0*/  ISETP.GE.U32.AND P0, PT, R10, UR8, PT ;  /* 0x000000080a007c0c */ /* 0x002fc8000bf06070 */
[----:B------:R-:W-:Y:S01]  /*08e0*/  ISETP.GE.AND.EX P0, PT, R5, UR9, PT, P0 ;  /* 0x0000000905007c0c */ /* 0x000fe2000bf06300 */
[----:B0-----:R-:W0:Y:S02]  /*08f0*/  F2F.F64.F32 R2, R4 ;  /* 0x0000000400027310 */ /* 0x001e240000201800 */
[----:B0-----:R1:W-:Y:S10]  /*0900*/  STG.E.64 desc[UR6][R8.64], R2 ;  /* 0x0000000208007986 */ /* 0x0013f4000c101b06 */
[----:B------:R-:W-:Y:S05]  /*0910*/  @!P0 BRA `(.L_x_5) ;  /* 0xfffffff400f08947 */ /* 0x000fea000383ffff */
[----:B------:R-:W-:Y:S05]  /*0920*/  EXIT ;  /* 0x000000000000794d */ /* 0x000fea0003800000 */
        .weak           $__internal_0_$__cuda_sm20_div_rn_f64_full
        .type           $__internal_0_$__cuda_sm20_div_rn_f64_full,@function
        .size           $__internal_0_$__cuda_sm20_div_rn_f64_full,(.L_x_11 - $__internal_0_$__cuda_sm20_div_rn_f64_full)
$__internal_0_$__cuda_sm20_div_rn_f64_full:
[----:B------:R-:W-:Y:S01]  /*0930*/  IMAD.MOV.U32 R3, RZ, RZ, 0x3ff68000 ;  /* 0x3ff68000ff037424 */ /* 0x000fe200078e00ff */
[----:B------:R-:W-:Y:S01]  /*0940*/  MOV R11, 0x1ca00000 ;  /* 0x1ca00000000b7802 */ /* 0x000fe20000000f00 */
[----:B------:R-:W-:Y:S01]  /*0950*/  IMAD.MOV.U32 R2, RZ, RZ, 0x0 ;  /* 0x00000000ff027424 */ /* 0x000fe200078e00ff */
[----:B------:R-:W-:Y:S01]  /*0960*/  BSSY.RECONVERGENT B1, `(.L_x_6) ;  /* 0x000004a000017945 */ /* 0x000fe20003800200 */
[----:B------:R-:W0:Y:S01]  /*0970*/  MUFU.RCP64H R13, R3 ;  /* 0x00000003000d7308 */ /* 0x000e220000001800 */
[----:B------:R-:W-:Y:S02]  /*0980*/  IMAD.MOV.U32 R12, RZ, RZ, 0x1 ;  /* 0x00000001ff0c7424 */ /* 0x000fe400078e00ff */
[----:B------:R-:W-:Y:S02]  /*0990*/  IMAD.MOV.U32 R9, RZ, RZ, R17 ;  /* 0x000000ffff097224 */ /* 0x000fe400078e0011 */
[----:B------:R-:W-:Y:S02]  /*09a0*/  IMAD.MOV.U32 R8, RZ, RZ, R16 ;  /* 0x000000ffff087224 */ /* 0x000fe400078e0010 */
[----:B------:R-:W-:Y:S01]  /*09b0*/  IMAD.MOV.U32 R21, RZ, RZ, 0x40600000 ;  /* 0x40600000ff157424 */ /* 0x000fe200078e00ff */
[----:B------:R-:W-:-:S02]  /*09c0*/  FSETP.GEU.AND P1, PT, |R9|, 1.469367938527859385e-39, PT ;  /* 0x001000000900780b */ /* 0x000fc40003f2e200 */
[----:B------:R-:W-:Y:S01]  /*09d0*/  LOP3.LUT R4, R9, 0x7ff00000, RZ, 0xc0, !PT ;  /* 0x7ff0000009047812 */ /* 0x000fe200078ec0ff */
[----:B------:R-:W-:-:S03]  /*09e0*/  VIADD R22, R21, 0xffffffff ;  /* 0xffffffff15167836 */ /* 0x000fc60000000000 */
[----:B------:R-:W-:Y:S01]  /*09f0*/  ISETP.GE.U32.AND P0, PT, R4, 0x40600000, PT ;  /* 0x406000000400780c */ /* 0x000fe20003f06070 */
[----:B------:R-:W-:Y:S01]  /*0a00*/  IMAD.MOV.U32 R6, RZ, RZ, R4 ;  /* 0x000000ffff067224 */ /* 0x000fe200078e0004 */
[----:B0-----:R-:W-:Y:S02]  /*0a10*/  DFMA R14, R12, -R2, 1 ;  /* 0x3ff000000c0e742b */ /* 0x001fe40000000802 */
[----:B------:R-:W-:-:S06]  /*0a20*/  SEL R11, R11, 0x63400000, !P0 ;  /* 0x634000000b0b7807 */ /* 0x000fcc0004000000 */
[----:B------:R-:W-:-:S08]  /*0a30*/  DFMA R14, R14, R14, R14 ;  /* 0x0000000e0e0e722b */ /* 0x000fd0000000000e */
[----:B------:R-:W-:Y:S01]  /*0a40*/  DFMA R16, R12, R14, R12 ;  /* 0x0000000e0c10722b */ /* 0x000fe2000000000c */
[C-C-:B------:R-:W-:Y:S01]  /*0a50*/  @!P1 LOP3.LUT R14, R11.reuse, 0x80000000, R9.reuse, 0xf8, !PT ;  /* 0x800000000b0e9812 */ /* 0x140fe200078ef809 */
[----:B------:R-:W-:Y:S01]  /*0a60*/  IMAD.MOV.U32 R12, RZ, RZ, R8 ;  /* 0x000000ffff0c7224 */ /* 0x000fe200078e0008 */
[----:B------:R-:W-:Y:S02]  /*0a70*/  LOP3.LUT R13, R11, 0x800fffff, R9, 0xf8, !PT ;  /* 0x800fffff0b0d7812 */ /* 0x000fe400078ef809 */
[----:B------:R-:W-:Y:S01]  /*0a80*/  @!P1 LOP3.LUT R15, R14, 0x100000, RZ, 0xfc, !PT ;  /* 0x001000000e0f9812 */ /* 0x000fe200078efcff */
[----:B------:R-:W-:Y:S02]  /*0a90*/  @!P1 IMAD.MOV.U32 R14, RZ, RZ, RZ ;  /* 0x000000ffff0e9224 */ /* 0x000fe400078e00ff */
[----:B------:R-:W-:-:S04]  /*0aa0*/  DFMA R18, R16, -R2, 1 ;  /* 0x3ff000001012742b */ /* 0x000fc80000000802 */
[----:B------:R-:W-:-:S04]  /*0ab0*/  @!P1 DFMA R12, R12, 2, -R14 ;  /* 0x400000000c0c982b */ /* 0x000fc8000000080e */
[----:B------:R-:W-:-:S06]  /*0ac0*/  DFMA R14, R16, R18, R16 ;  /* 0x00000012100e722b */ /* 0x000fcc0000000010 */
[----:B------:R-:W-:Y:S02]  /*0ad0*/  @!P1 LOP3.LUT R6, R13, 0x7ff00000, RZ, 0xc0, !PT ;  /* 0x7ff000000d069812 */ /* 0x000fe400078ec0ff */
[----:B------:R-:W-:-:S03]  /*0ae0*/  DMUL R16, R14, R12 ;  /* 0x0000000c0e107228 */ /* 0x000fc60000000000 */
[----:B------:R-:W-:-:S05]  /*0af0*/  VIADD R20, R6, 0xffffffff ;  /* 0xffffffff06147836 */ /* 0x000fca0000000000 */
[----:B------:R-:W-:Y:S01]  /*0b00*/  DFMA R18, R16, -R2, R12 ;  /* 0x800000021012722b */ /* 0x000fe2000000000c */
[----:B------:R-:W-:-:S04]  /*0b10*/  ISETP.GT.U32.AND P0, PT, R20, 0x7feffffe, PT ;  /* 0x7feffffe1400780c */ /* 0x000fc80003f04070 */
[----:B------:R-:W-:-:S03]  /*0b20*/  ISETP.GT.U32.OR P0, PT, R22, 0x7feffffe, P0 ;  /* 0x7feffffe1600780c */ /* 0x000fc60000704470 */
[----:B------:R-:W-:-:S10]  /*0b30*/  DFMA R14, R14, R18, R16 ;  /* 0x000000120e0e722b */ /* 0x000fd40000000010 */
[----:B------:R-:W-:Y:S05]  /*0b40*/  @P0 BRA `(.L_x_7) ;  /* 0x0000000000680947 */ /* 0x000fea0003800000 */
[----:B------:R-:W-:Y:S02]  /*0b50*/  IMAD.MOV.U32 R9, RZ, RZ, 0x40600000 ;  /* 0x40600000ff097424 */ /* 0x000fe400078e00ff */
[----:B------:R-:W-:-:S03]  /*0b60*/  IMAD.MOV.U32 R8, RZ, RZ, RZ ;  /* 0x000000ffff087224 */ /* 0x000fc600078e00ff */
[----:B------:R-:W-:-:S04]  /*0b70*/  VIADDMNMX R4, R4, -R9, 0xb9600000, !PT ;  /* 0xb960000004047446 */ /* 0x000fc80007800909 */
[----:B------:R-:W-:-:S05]  /*0b80*/  VIMNMX R4, PT, PT, R4, 0x46a00000, PT ;  /* 0x46a0000004047848 */ /* 0x000fca0003fe0100 */
[----:B------:R-:W-:-:S04]  /*0b90*/  IMAD.IADD R4, R4, 0x1, -R11 ;  /* 0x0000000104047824 */ /* 0x000fc800078e0a0b */
[----:B------:R-:W-:-:S06]  /*0ba0*/  VIADD R9, R4, 0x7fe00000 ;  /* 0x7fe0000004097836 */ /* 0x000fcc0000000000 */
[----:B------:R-:W-:-:S10]  /*0bb0*/  DMUL R16, R14, R8 ;  /* 0x000000080e107228 */ /* 0x000fd40000000000 */
[----:B------:R-:W-:-:S13]  /*0bc0*/  FSETP.GTU.AND P0, PT, |R17|, 1.469367938527859385e-39, PT ;  /* 0x001000001100780b */ /* 0x000fda0003f0c200 */
[----:B------:R-:W-:Y:S05]  /*0bd0*/  @P0 BRA `(.L_x_8) ;  /* 0x0000000000880947 */ /* 0x000fea0003800000 */
[----:B------:R-:W-:Y:S01]  /*0be0*/  DFMA R2, R14, -R2, R12 ;  /* 0x800000020e02722b */ /* 0x000fe2000000000c */
[----:B------:R-:W-:-:S09]  /*0bf0*/  IMAD.MOV.U32 R8, RZ, RZ, RZ ;  /* 0x000000ffff087224 */ /* 0x000fd200078e00ff */
[C---:B------:R-:W-:Y:S02]  /*0c00*/  FSETP.NEU.AND P0, PT, R3.reuse, RZ, PT ;  /* 0x000000ff0300720b */ /* 0x040fe40003f0d000 */
[----:B------:R-:W-:-:S04]  /*0c10*/  LOP3.LUT R2, R3, 0x40668000, RZ, 0x3c, !PT ;  /* 0x4066800003027812 */ /* 0x000fc800078e3cff */
[----:B------:R-:W-:-:S04]  /*0c20*/  LOP3.LUT R11, R2, 0x80000000, RZ, 0xc0, !PT ;  /* 0x80000000020b7812 */ /* 0x000fc800078ec0ff */
[----:B------:R-:W-:-:S03]  /*0c30*/  LOP3.LUT R9, R11, R9, RZ, 0xfc, !PT ;  /* 0x000000090b097212 */ /* 0x000fc600078efcff */
[----:B------:R-:W-:Y:S05]  /*0c40*/  @!P0 BRA `(.L_x_8) ;  /* 0x00000000006c8947 */ /* 0x000fea0003800000 */
[----:B------:R-:W-:Y:S01]  /*0c50*/  IADD3 R3, PT, PT, -R4, RZ, RZ ;  /* 0x000000ff04037210 */ /* 0x000fe20007ffe1ff */
[----:B------:R-:W-:Y:S01]  /*0c60*/  IMAD.MOV.U32 R2, RZ, RZ, RZ ;  /* 0x000000ffff027224 */ /* 0x000fe200078e00ff */
[----:B------:R-:W-:-:S05]  /*0c70*/  DMUL.RP R8, R14, R8 ;  /* 0x000000080e087228 */ /* 0x000fca0000008000 */
[----:B------:R-:W-:-:S05]  /*0c80*/  DFMA R2, R16, -R2, R14 ;  /* 0x800000021002722b */ /* 0x000fca000000000e */
[----:B------:R-:W-:Y:S02]  /*0c90*/  LOP3.LUT R11, R9, R11, RZ, 0x3c, !PT ;  /* 0x0000000b090b7212 */ /* 0x000fe400078e3cff */
[----:B------:R-:W-:-:S04]  /*0ca0*/  IADD3 R2, PT, PT, -R4, -0x43300000, RZ ;  /* 0xbcd0000004027810 */ /* 0x000fc80007ffe1ff */
[----:B------:R-:W-:-:S04]  /*0cb0*/  FSETP.NEU.AND P0, PT, |R3|, R2, PT ;  /* 0x000000020300720b */ /* 0x000fc80003f0d200 */
[----:B------:R-:W-:Y:S02]  /*0cc0*/  FSEL R16, R8, R16, !P0 ;  /* 0x0000001008107208 */ /* 0x000fe40004000000 */
[----:B------:R-:W-:Y:S01]  /*0cd0*/  FSEL R17, R11, R17, !P0 ;  /* 0x000000110b117208 */ /* 0x000fe20004000000 */
[----:B------:R-:W-:Y:S06]  /*0ce0*/  BRA `(.L_x_8) ;  /* 0x0000000000447947 */ /* 0x000fec0003800000 */
.L_x_7:
[----:B------:R-:W-:-:S14]  /*0cf0*/  DSETP.NAN.AND P0, PT, R8, R8, PT ;  /* 0x000000080800722a */ /* 0x000fdc0003f08000 */
[----:B------:R-:W-:Y:S05]  /*0d00*/  @P0 BRA `(.L_x_9) ;  /* 0x0000000000340947 */ /* 0x000fea0003800000 */
[----:B------:R-:W-:Y:S01]  /*0d10*/  ISETP.NE.AND P0, PT, R6, R21, PT ;  /* 0x000000150600720c */ /* 0x000fe20003f05270 */
[----:B------:R-:W-:Y:S02]  /*0d20*/  IMAD.MOV.U32 R16, RZ, RZ, 0x0 ;  /* 0x00000000ff107424 */ /* 0x000fe400078e00ff */
[----:B------:R-:W-:-:S10]  /*0d30*/  IMAD.MOV.U32 R17, RZ, RZ, -0x80000 ;  /* 0xfff80000ff117424 */ /* 0x000fd400078e00ff */
[----:B------:R-:W-:Y:S05]  /*0d40*/  @!P0 BRA `(.L_x_8) ;  /* 0x00000000002c8947 */ /* 0x000fea0003800000 */
[----:B------:R-:W-:Y:S02]  /*0d50*/  ISETP.NE.AND P0, PT, R6, 0x7ff00000, PT ;  /* 0x7ff000000600780c */ /* 0x000fe40003f05270 */
[----:B------:R-:W-:Y:S02]  /*0d60*/  LOP3.LUT R8, R9, 0x40668000, RZ, 0x3c, !PT ;  /* 0x4066800009087812 */ /* 0x000fe400078e3cff */
[----:B------:R-:W-:Y:S02]  /*0d70*/  ISETP.EQ.OR P0, PT, R21, RZ, !P0 ;  /* 0x000000ff1500720c */ /* 0x000fe40004702670 */
[----:B------:R-:W-:-:S11]  /*0d80*/  LOP3.LUT R17, R8, 0x80000000, RZ, 0xc0, !PT ;  /* 0x8000000008117812 */ /* 0x000fd600078ec0ff */
[----:B------:R-:W-:Y:S01]  /*0d90*/  @P0 LOP3.LUT R2, R17, 0x7ff00000, RZ, 0xfc, !PT ;  /* 0x7ff0000011020812 */ /* 0x000fe200078efcff */
[----:B------:R-:W-:Y:S02]  /*0da0*/  @!P0 IMAD.MOV.U32 R16, RZ, RZ, RZ ;  /* 0x000000ffff108224 */ /* 0x000fe400078e00ff */
[----:B------:R-:W-:Y:S02]  /*0db0*/  @P0 IMAD.MOV.U32 R16, RZ, RZ, RZ ;  /* 0x000000ffff100224 */ /* 0x000fe400078e00ff */
[----:B------:R-:W-:Y:S01]  /*0dc0*/  @P0 IMAD.MOV.U32 R17, RZ, RZ, R2 ;  /* 0x000000ffff110224 */ /* 0x000fe200078e0002 */
[----:B------:R-:W-:Y:S06]  /*0dd0*/  BRA `(.L_x_8) ;  /* 0x0000000000087947 */ /* 0x000fec0003800000 */
.L_x_9:
[----:B------:R-:W-:Y:S01]  /*0de0*/  LOP3.LUT R17, R9, 0x80000, RZ, 0xfc, !PT ;  /* 0x0008000009117812 */ /* 0x000fe200078efcff */
[----:B------:R-:W-:-:S07]  /*0df0*/  IMAD.MOV.U32 R16, RZ, RZ, R8 ;  /* 0x000000ffff107224 */ /* 0x000fce00078e0008 */
.L_x_8:
[----:B------:R-:W-:Y:S05]  /*0e00*/  BSYNC.RECONVERGENT B1 ;  /* 0x0000000000017941 */ /* 0x000fea0003800200 */
.L_x_6:
[----:B------:R-:W-:Y:S02]  /*0e10*/  IMAD.MOV.U32 R2, RZ, RZ, R0 ;  /* 0x000000ffff027224 */ /* 0x000fe400078e0000 */
[----:B------:R-:W-:-:S04]  /*0e20*/  IMAD.MOV.U32 R3, RZ, RZ, 0x0 ;  /* 0x00000000ff037424 */ /* 0x000fc800078e00ff */
[----:B------:R-:W-:Y:S05]  /*0e30*/  RET.REL.NODEC R2 `(_Z6kernelPdS_x) ;  /* 0xfffffff002707950 */ /* 0x000fea0003c3ffff */
.L_x_10:
[----:B------:R-:W-:-:S00]  /*0e40*/  BRA `(.L_x_10) ;  /* 0xfffffffc00fc7947 */ /* 0x000fc0000383ffff */
[----:B------:R-:W-:-:S00]  /*0e50*/  NOP ;  /* 0x0000000000007918 */ /* 0x000fc00000000000 */
        /* <DEDUP_REMOVED lines=10> */
.L_x_11:


//--------------------- .nv.global.init           --------------------------
	.section	.nv.global.init,"aw",@progbits
	.align	4
.nv.global.init:
	.type		__cudart_i2opi_f,@object
	.size		__cudart_i2opi_f,(.L_0 - __cudart_i2opi_f)
__cudart_i2opi_f:
        /*0000*/ 	.byte	0x41, 0x90, 0x43, 0x3c, 0x99, 0x95, 0x62, 0xdb, 0xc0, 0xdd, 0x34, 0xf5, 0xd1, 0x57, 0x27, 0xfc
        /*0010*/ 	.byte	0x29, 0x15, 0x44, 0x4e, 0x6e, 0x83, 0xf9, 0xa2
.L_0:


//--------------------- .nv.shared.reserved.0     --------------------------
	.section	.nv.shared.reserved.0,"aw",@nobits
	.weak		__nv_reservedSMEM_offset_0_alias
	.size		__nv_reservedSMEM_offset_0_alias, 0, 64
	.other		__nv_reservedSMEM_offset_0_alias,@"STO_CUDA_RESERVED_SHARED STV_DEFAULT"
__nv_reservedSMEM_offset_0_alias:
	.zero		0
	.zero		64


//--------------------- .nv.constant0._Z6kernelPdS_x --------------------------
	.section	.nv.constant0._Z6kernelPdS_x,"a",@progbits
	.sectionflags	@""
	.align	4
.nv.constant0._Z6kernelPdS_x:
	.zero		920


//--------------------- SYMBOLS --------------------------

	.type		.nv.reservedSmem.offset0,@object
	.size		.nv.reservedSmem.offset0,0x4
